//
// Generated by NVIDIA NVVM Compiler
//
// Compiler Build ID: CL-36424714
// Cuda compilation tools, release 13.0, V13.0.88
// Based on NVVM 20.0.0
//

.version 9.0
.target sm_100
.address_size 64

	// .globl	_Z16vecSum_final_intPi

.visible .entry _Z16vecSum_final_intPi(
	.param .u64 .ptr .align 1 _Z16vecSum_final_intPi_param_0
)
{
	.reg .pred 	%p<3>;
	.reg .b32 	%r<9>;
	.reg .b64 	%rd<7>;

	ld.param.u64 	%rd2, [_Z16vecSum_final_intPi_param_0];
	cvta.to.global.u64 	%rd3, %rd2;
	mov.u32 	%r8, %ntid.x;
	mov.u32 	%r2, %tid.x;
	mul.wide.u32 	%rd4, %r2, 4;
	add.s64 	%rd1, %rd3, %rd4;
$L__BB0_1:
	bar.sync 	0;
	setp.ge.u32 	%p1, %r2, %r8;
	@%p1 bra 	$L__BB0_3;
	mul.wide.s32 	%rd5, %r8, 4;
	add.s64 	%rd6, %rd1, %rd5;
	ld.global.u32 	%r5, [%rd6];
	ld.global.u32 	%r6, [%rd1];
	add.s32 	%r7, %r6, %r5;
	st.global.u32 	[%rd1], %r7;
$L__BB0_3:
	shr.u32 	%r4, %r8, 1;
	setp.gt.u32 	%p2, %r8, 1;
	mov.u32 	%r8, %r4;
	@%p2 bra 	$L__BB0_1;
	ret;

}
	// .globl	_Z17vecSum_final_int1Pi
.visible .entry _Z17vecSum_final_int1Pi(
	.param .u64 .ptr .align 1 _Z17vecSum_final_int1Pi_param_0
)
{
	.reg .pred 	%p<3>;
	.reg .b32 	%r<13>;
	.reg .b64 	%rd<7>;

	ld.param.u64 	%rd2, [_Z17vecSum_final_int1Pi_param_0];
	cvta.to.global.u64 	%rd3, %rd2;
	mov.u32 	%r6, %tid.x;
	shl.b32 	%r1, %r6, 1;
	mov.u32 	%r2, %ntid.x;
	mul.wide.u32 	%rd4, %r1, 4;
	add.s64 	%rd1, %rd3, %rd4;
	mov.b32 	%r12, 1;
$L__BB1_1:
	bar.sync 	0;
	add.s32 	%r7, %r12, -1;
	and.b32  	%r8, %r7, %r1;
	setp.ne.s32 	%p1, %r8, 0;
	@%p1 bra 	$L__BB1_3;
	mul.wide.s32 	%rd5, %r12, 4;
	add.s64 	%rd6, %rd1, %rd5;
	ld.global.u32 	%r9, [%rd6];
	ld.global.u32 	%r10, [%rd1];
	add.s32 	%r11, %r10, %r9;
	st.global.u32 	[%rd1], %r11;
$L__BB1_3:
	shl.b32 	%r12, %r12, 1;
	setp.le.u32 	%p2, %r12, %r2;
	@%p2 bra 	$L__BB1_1;
	ret;

}


// ===== COMPILED SASS (sm_100) =====

	.target	sm_100

	.elftype	@"ET_EXEC"


//--------------------- .note.nv.tkinfo           --------------------------
	.section	.note.nv.tkinfo,"",@"SHT_NOTE"
	.sectionflags	@"SHF_NOTE_NV_TKINFO"
	.tkinfo
        /*0018*/ 	.word	0x00000002
        /*0030*/ 	.string	""
        /*0030*/ 	.string	"ptxas"
        /*0030*/ 	.string	"Cuda compilation tools, release 13.0, V13.0.88"
        /*0030*/ 	.string	"Build cuda_13.0.r13.0/compiler.36424714_0"
        /*0030*/ 	.string	"-arch sm_100 -m 64 "



//--------------------- .note.nv.cuinfo           --------------------------
	.section	.note.nv.cuinfo,"",@"SHT_NOTE"
	.sectionflags	@"SHF_NOTE_NV_CUINFO"
        /*0018*/ 	.short	0x0002
        /*001a*/ 	.short	0x0064
        /*001c*/ 	.short	0x0082
	.zero		2


//--------------------- .nv.info                  --------------------------
	.section	.nv.info,"",@"SHT_CUDA_INFO"
	.align	4


	//----- nvinfo : EIATTR_REGCOUNT
	.align		4
        /*0000*/ 	.byte	0x04, 0x2f
        /*0002*/ 	.short	(.L_1 - .L_0)
	.align		4
.L_0:
        /*0004*/ 	.word	index@(_Z16vecSum_final_intPi)
        /*0008*/ 	.word	0x0000000a


	//----- nvinfo : EIATTR_FRAME_SIZE
	.align		4
.L_1:
        /*000c*/ 	.byte	0x04, 0x11
        /*000e*/ 	.short	(.L_3 - .L_2)
	.align		4
.L_2:
        /*0010*/ 	.word	index@(_Z16vecSum_final_intPi)
        /*0014*/ 	.word	0x00000000


	//----- nvinfo : EIATTR_REGCOUNT
	.align		4
.L_3:
        /*0018*/ 	.byte	0x04, 0x2f
        /*001a*/ 	.short	(.L_5 - .L_4)
	.align		4
.L_4:
        /*001c*/ 	.word	index@(_Z17vecSum_final_int1Pi)
        /*0020*/ 	.word	0x0000000e


	//----- nvinfo : EIATTR_FRAME_SIZE
	.align		4
.L_5:
        /*0024*/ 	.byte	0x04, 0x11
        /*0026*/ 	.short	(.L_7 - .L_6)
	.align		4
.L_6:
        /*0028*/ 	.word	index@(_Z17vecSum_final_int1Pi)
        /*002c*/ 	.word	0x00000000


	//----- nvinfo : EIATTR_MIN_STACK_SIZE
	.align		4
.L_7:
        /*0030*/ 	.byte	0x04, 0x12
        /*0032*/ 	.short	(.L_9 - .L_8)
	.align		4
.L_8:
        /*0034*/ 	.word	index@(_Z17vecSum_final_int1Pi)
        /*0038*/ 	.word	0x00000000


	//----- nvinfo : EIATTR_MIN_STACK_SIZE
	.align		4
.L_9:
        /*003c*/ 	.byte	0x04, 0x12
        /*003e*/ 	.short	(.L_11 - .L_10)
	.align		4
.L_10:
        /*0040*/ 	.word	index@(_Z16vecSum_final_intPi)
        /*0044*/ 	.word	0x00000000
.L_11:


//--------------------- .nv.compat                --------------------------
	.section	.nv.compat,"",@"SHT_CUDA_COMPAT_INFO"
	.align	4
        /*0000*/ 	.byte	0x02, 0x09, 0x00, 0x00, 0x02, 0x02, 0x01, 0x00, 0x02, 0x05, 0x05, 0x00, 0x03, 0x07, 0x01, 0x01
        /*0010*/ 	.byte	0x02, 0x03, 0x00, 0x00, 0x02, 0x06, 0x01, 0x00, 0x04, 0x0b, 0x08, 0x00, 0x09, 0x00, 0x00, 0x00
        /*0020*/ 	.byte	0x00, 0x00, 0x00, 0x00


//--------------------- .nv.info._Z17vecSum_final_int1Pi --------------------------
	.section	.nv.info._Z17vecSum_final_int1Pi,"",@"SHT_CUDA_INFO"
	.sectionflags	@""
	.align	4


	//----- nvinfo : EIATTR_CUDA_API_VERSION
	.align		4
        /*0000*/ 	.byte	0x04, 0x37
        /*0002*/ 	.short	(.L_13 - .L_12)
.L_12:
        /*0004*/ 	.word	0x00000082


	//----- nvinfo : EIATTR_KPARAM_INFO
	.align		4
.L_13:
        /*0008*/ 	.byte	0x04, 0x17
        /*000a*/ 	.short	(.L_15 - .L_14)
.L_14:
        /*000c*/ 	.word	0x00000000
        /*0010*/ 	.short	0x0000
        /*0012*/ 	.short	0x0000
        /*0014*/ 	.byte	0x00, 0xf5, 0x21, 0x00


	//----- nvinfo : EIATTR_SPARSE_MMA_MASK
	.align		4
.L_15:
        /*0018*/ 	.byte	0x03, 0x50
        /*001a*/ 	.short	0x0000


	//----- nvinfo : EIATTR_MAXREG_COUNT
	.align		4
        /*001c*/ 	.byte	0x03, 0x1b
        /*001e*/ 	.short	0x00ff


	//----- nvinfo : EIATTR_NUM_BARRIERS
	.align		4
        /*0020*/ 	.byte	0x02, 0x4c
        /*0022*/ 	.byte	0x01
	.zero		1


	//----- nvinfo : EIATTR_MERCURY_ISA_VERSION
	.align		4
        /*0024*/ 	.byte	0x03, 0x5f
        /*0026*/ 	.short	0x0101


	//----- nvinfo : EIATTR_VRC_CTA_INIT_COUNT
	.align		4
        /*0028*/ 	.byte	0x02, 0x4a
	.zero		1
	.zero		1


	//----- nvinfo : EIATTR_EXIT_INSTR_OFFSETS
	.align		4
        /*002c*/ 	.byte	0x04, 0x1c
        /*002e*/ 	.short	(.L_17 - .L_16)


	//   ....[0]....
.L_16:
        /*0030*/ 	.word	0x00000160


	//----- nvinfo : EIATTR_CRS_STACK_SIZE
	.align		4
.L_17:
        /*0034*/ 	.byte	0x04, 0x1e
        /*0036*/ 	.short	(.L_19 - .L_18)
.L_18:
        /*0038*/ 	.word	0x00000000


	//----- nvinfo : EIATTR_CBANK_PARAM_SIZE
	.align		4
.L_19:
        /*003c*/ 	.byte	0x03, 0x19
        /*003e*/ 	.short	0x0008


	//----- nvinfo : EIATTR_PARAM_CBANK
	.align		4
        /*0040*/ 	.byte	0x04, 0x0a
        /*0042*/ 	.short	(.L_21 - .L_20)
	.align		4
.L_20:
        /*0044*/ 	.word	index@(.nv.constant0._Z17vecSum_final_int1Pi)
        /*0048*/ 	.short	0x0380
        /*004a*/ 	.short	0x0008


	//----- nvinfo : EIATTR_SW_WAR
	.align		4
.L_21:
        /*004c*/ 	.byte	0x04, 0x36
        /*004e*/ 	.short	(.L_23 - .L_22)
.L_22:
        /*0050*/ 	.word	0x00000008
.L_23:


//--------------------- .nv.info._Z16vecSum_final_intPi --------------------------
	.section	.nv.info._Z16vecSum_final_intPi,"",@"SHT_CUDA_INFO"
	.sectionflags	@""
	.align	4


	//----- nvinfo : EIATTR_CUDA_API_VERSION
	.align		4
        /*0000*/ 	.byte	0x04, 0x37
        /*0002*/ 	.short	(.L_25 - .L_24)
.L_24:
        /*0004*/ 	.word	0x00000082


	//----- nvinfo : EIATTR_KPARAM_INFO
	.align		4
.L_25:
        /*0008*/ 	.byte	0x04, 0x17
        /*000a*/ 	.short	(.L_27 - .L_26)
.L_26:
        /*000c*/ 	.word	0x00000000
        /*0010*/ 	.short	0x0000
        /*0012*/ 	.short	0x0000
        /*0014*/ 	.byte	0x00, 0xf5, 0x21, 0x00


	//----- nvinfo : EIATTR_SPARSE_MMA_MASK
	.align		4
.L_27:
        /*0018*/ 	.byte	0x03, 0x50
        /*001a*/ 	.short	0x0000


	//----- nvinfo : EIATTR_MAXREG_COUNT
	.align		4
        /*001c*/ 	.byte	0x03, 0x1b
        /*001e*/ 	.short	0x00ff


	//----- nvinfo : EIATTR_NUM_BARRIERS
	.align		4
        /*0020*/ 	.byte	0x02, 0x4c
        /*0022*/ 	.byte	0x01
	.zero		1


	//----- nvinfo : EIATTR_MERCURY_ISA_VERSION
	.align		4
        /*0024*/ 	.byte	0x03, 0x5f
        /*0026*/ 	.short	0x0101


	//----- nvinfo : EIATTR_VRC_CTA_INIT_COUNT
	.align		4
        /*0028*/ 	.byte	0x02, 0x4a
	.zero		1
	.zero		1


	//----- nvinfo : EIATTR_EXIT_INSTR_OFFSETS
	.align		4
        /*002c*/ 	.byte	0x04, 0x1c
        /*002e*/ 	.short	(.L_29 - .L_28)


	//   ....[0]....
.L_28:
        /*0030*/ 	.word	0x00000150


	//----- nvinfo : EIATTR_CRS_STACK_SIZE
	.align		4
.L_29:
        /*0034*/ 	.byte	0x04, 0x1e
        /*0036*/ 	.short	(.L_31 - .L_30)
.L_30:
        /*0038*/ 	.word	0x00000000


	//----- nvinfo : EIATTR_CBANK_PARAM_SIZE
	.align		4
.L_31:
        /*003c*/ 	.byte	0x03, 0x19
        /*003e*/ 	.short	0x0008


	//----- nvinfo : EIATTR_PARAM_CBANK
	.align		4
        /*0040*/ 	.byte	0x04, 0x0a
        /*0042*/ 	.short	(.L_33 - .L_32)
	.align		4
.L_32:
        /*0044*/ 	.word	index@(.nv.constant0._Z16vecSum_final_intPi)
        /*0048*/ 	.short	0x0380
        /*004a*/ 	.short	0x0008


	//----- nvinfo : EIATTR_SW_WAR
	.align		4
.L_33:
        /*004c*/ 	.byte	0x04, 0x36
        /*004e*/ 	.short	(.L_35 - .L_34)
.L_34:
        /*0050*/ 	.word	0x00000008
.L_35:


//--------------------- .nv.callgraph             --------------------------
	.section	.nv.callgraph,"",@"SHT_CUDA_CALLGRAPH"
	.align	4
	.sectionentsize	8
	.align		4
        /*0000*/ 	.word	0x00000000
	.align		4
        /*0004*/ 	.word	0xffffffff
	.align		4
        /*0008*/ 	.word	0x00000000
	.align		4
        /*000c*/ 	.word	0xfffffffe
	.align		4
        /*0010*/ 	.word	0x00000000
	.align		4
        /*0014*/ 	.word	0xfffffffd
	.align		4
        /*0018*/ 	.word	0x00000000
	.align		4
        /*001c*/ 	.word	0xfffffffc


//--------------------- .text._Z17vecSum_final_int1Pi --------------------------
	.section	.text._Z17vecSum_final_int1Pi,"ax",@progbits
	.align	128
        .global         _Z17vecSum_final_int1Pi
        .type           _Z17vecSum_final_int1Pi,@function
        .size           _Z17vecSum_final_int1Pi,(.L_x_8 - _Z17vecSum_final_int1Pi)
        .other          _Z17vecSum_final_int1Pi,@"STO_CUDA_ENTRY STV_DEFAULT"
_Z17vecSum_final_int1Pi:
.text._Z17vecSum_final_int1Pi:
[----:B------:R-:W-:Y:S01]  /*0000*/  LDC R1, c[0x0][0x37c] ;  /* 0x0000df00ff017b82 */ /* 0x000fe20000000800 */
[----:B------:R-:W0:Y:S07]  /*0010*/  S2R R7, SR_TID.X ;  /* 0x0000000000077919 */ /* 0x000e2e0000002100 */
[----:B------:R-:W1:Y:S01]  /*0020*/  LDC.64 R2, c[0x0][0x380] ;  /* 0x0000e000ff027b82 */ /* 0x000e620000000a00 */
[----:B------:R-:W-:Y:S01]  /*0030*/  HFMA2 R9, -RZ, RZ, 0, 5.9604644775390625e-08 ;  /* 0x00000001ff097431 */ /* 0x000fe200000001ff */
[----:B------:R-:W2:Y:S01]  /*0040*/  LDCU.64 UR4, c[0x0][0x358] ;  /* 0x00006b00ff0477ac */ /* 0x000ea20008000a00 */
[----:B------:R-:W3:Y:S01]  /*0050*/  LDCU UR6, c[0x0][0x360] ;  /* 0x00006c00ff0677ac */ /* 0x000ee20008000800 */
[----:B0-----:R-:W-:-:S05]  /*0060*/  SHF.L.U32 R7, R7, 0x1, RZ ;  /* 0x0000000107077819 */ /* 0x001fca00000006ff */
[----:B-123--:R-:W-:-:S07]  /*0070*/  IMAD.WIDE.U32 R2, R7, 0x4, R2 ;  /* 0x0000000407027825 */ /* 0x00efce00078e0002 */
.L_x_2:
[----:B------:R-:W-:Y:S01]  /*0080*/  VIADD R0, R9, 0xffffffff ;  /* 0xffffffff09007836 */ /* 0x000fe20000000000 */
[----:B------:R-:W-:Y:S04]  /*0090*/  BAR.SYNC.DEFER_BLOCKING 0x0 ;  /* 0x0000000000007b1d */ /* 0x000fe80000010000 */
[----:B------:R-:W-:Y:S02]  /*00a0*/  LOP3.LUT P0, RZ, R0, R7, RZ, 0xc0, !PT ;  /* 0x0000000700ff7212 */ /* 0x000fe4000780c0ff */
[----:B------:R-:W-:Y:S11]  /*00b0*/  BSSY.RECONVERGENT B0, `(.L_x_0) ;  /* 0x0000007000007945 */ /* 0x000ff60003800200 */
[----:B0-----:R-:W-:Y:S05]  /*00c0*/  @P0 BRA `(.L_x_1) ;  /* 0x0000000000140947 */ /* 0x001fea0003800000 */
[----:B------:R-:W-:Y:S01]  /*00d0*/  IMAD.WIDE R4, R9, 0x4, R2 ;  /* 0x0000000409047825 */ /* 0x000fe200078e0202 */
[----:B------:R-:W2:Y:S05]  /*00e0*/  LDG.E R11, desc[UR4][R2.64] ;  /* 0x00000004020b7981 */ /* 0x000eaa000c1e1900 */
[----:B------:R-:W2:Y:S02]  /*00f0*/  LDG.E R4, desc[UR4][R4.64] ;  /* 0x0000000404047981 */ /* 0x000ea4000c1e1900 */
[----:B--2---:R-:W-:-:S05]  /*0100*/  IADD3 R11, PT, PT, R4, R11, RZ ;  /* 0x0000000b040b7210 */ /* 0x004fca0007ffe0ff */
[----:B------:R0:W-:Y:S02]  /*0110*/  STG.E desc[UR4][R2.64], R11 ;  /* 0x0000000b02007986 */ /* 0x0001e4000c101904 */
.L_x_1:
[----:B------:R-:W-:Y:S05]  /*0120*/  BSYNC.RECONVERGENT B0 ;  /* 0x0000000000007941 */ /* 0x000fea0003800200 */
.L_x_0:
[----:B------:R-:W-:-:S05]  /*0130*/  IMAD.SHL.U32 R9, R9, 0x2, RZ ;  /* 0x0000000209097824 */ /* 0x000fca00078e00ff */
[----:B------:R-:W-:-:S13]  /*0140*/  ISETP.GT.U32.AND P0, PT, R9, UR6, PT ;  /* 0x0000000609007c0c */ /* 0x000fda000bf04070 */
[----:B------:R-:W-:Y:S05]  /*0150*/  @!P0 BRA `(.L_x_2) ;  /* 0xfffffffc00c88947 */ /* 0x000fea000383ffff */
[----:B------:R-:W-:Y:S05]  /*0160*/  EXIT ;  /* 0x000000000000794d */ /* 0x000fea0003800000 */
.L_x_3:
[----:B------:R-:W-:-:S00]  /*0170*/  BRA `(.L_x_3) ;  /* 0xfffffffc00fc7947 */ /* 0x000fc0000383ffff */
[----:B------:R-:W-:-:S00]  /*0180*/  NOP ;  /* 0x0000000000007918 */ /* 0x000fc00000000000 */
[----:B------:R-:W-:-:S00]  /*0190*/  NOP ;  /* 0x0000000000007918 */ /* 0x000fc00000000000 */
[----:B------:R-:W-:-:S00]  /*01a0*/  NOP ;  /* 0x0000000000007918 */ /* 0x000fc00000000000 */
[----:B------:R-:W-:-:S00]  /*01b0*/  NOP ;  /* 0x0000000000007918 */ /* 0x000fc00000000000 */
[----:B------:R-:W-:-:S00]  /*01c0*/  NOP ;  /* 0x0000000000007918 */ /* 0x000fc00000000000 */
[----:B------:R-:W-:-:S00]  /*01d0*/  NOP ;  /* 0x0000000000007918 */ /* 0x000fc00000000000 */
[----:B------:R-:W-:-:S00]  /*01e0*/  NOP ;  /* 0x0000000000007918 */ /* 0x000fc00000000000 */
[----:B------:R-:W-:-:S00]  /*01f0*/  NOP ;  /* 0x0000000000007918 */ /* 0x000fc00000000000 */
.L_x_8:


//--------------------- .text._Z16vecSum_final_intPi --------------------------
	.section	.text._Z16vecSum_final_intPi,"ax",@progbits
	.align	128
        .global         _Z16vecSum_final_intPi
        .type           _Z16vecSum_final_intPi,@function
        .size           _Z16vecSum_final_intPi,(.L_x_9 - _Z16vecSum_final_intPi)
        .other          _Z16vecSum_final_intPi,@"STO_CUDA_ENTRY STV_DEFAULT"
_Z16vecSum_final_intPi:
.text._Z16vecSum_final_intPi:
[----:B------:R-:W-:Y:S01]  /*0000*/  LDC R1, c[0x0][0x37c] ;  /* 0x0000df00ff017b82 */ /* 0x000fe20000000800 */
[----:B------:R-:W0:Y:S07]  /*0010*/  S2R R6, SR_TID.X ;  /* 0x0000000000067919 */ /* 0x000e2e0000002100 */
[----:B------:R-:W0:Y:S01]  /*0020*/  LDC.64 R2, c[0x0][0x380] ;  /* 0x0000e000ff027b82 */ /* 0x000e220000000a00 */
[----:B------:R-:W1:Y:S01]  /*0030*/  LDCU UR6, c[0x0][0x360] ;  /* 0x00006c00ff0677ac */ /* 0x000e620008000800 */
[----:B------:R-:W2:Y:S01]  /*0040*/  LDCU.64 UR4, c[0x0][0x358] ;  /* 0x00006b00ff0477ac */ /* 0x000ea20008000a00 */
[----:B-1----:R-:W-:-:S02]  /*0050*/  IMAD.U32 R5, RZ, RZ, UR6 ;  /* 0x00000006ff057e24 */ /* 0x002fc4000f8e00ff */
[----:B0-2---:R-:W-:-:S07]  /*0060*/  IMAD.WIDE.U32 R2, R6, 0x4, R2 ;  /* 0x0000000406027825 */ /* 0x005fce00078e0002 */
.L_x_6:
[----:B------:R-:W-:Y:S01]  /*0070*/  BAR.SYNC.DEFER_BLOCKING 0x0 ;  /* 0x0000000000007b1d */ /* 0x000fe20000010000 */
[----:B------:R-:W-:Y:S02]  /*0080*/  ISETP.GE.U32.AND P0, PT, R6, R5, PT ;  /* 0x000000050600720c */ /* 0x000fe40003f06070 */
[----:B------:R-:W-:Y:S02]  /*0090*/  ISETP.GT.U32.AND P1, PT, R5, 0x1, PT ;  /* 0x000000010500780c */ /* 0x000fe40003f24070 */
[----:B------:R-:W-:Y:S01]  /*00a0*/  SHF.R.U32.HI R0, RZ, 0x1, R5 ;  /* 0x00000001ff007819 */ /* 0x000fe20000011605 */
[----:B------:R-:W-:Y:S08]  /*00b0*/  BSSY.RECONVERGENT B0, `(.L_x_4) ;  /* 0x0000007000007945 */ /* 0x000ff00003800200 */
[----:B0-----:R-:W-:Y:S05]  /*00c0*/  @P0 BRA `(.L_x_5) ;  /* 0x0000000000140947 */ /* 0x001fea0003800000 */
[----:B------:R-:W-:Y:S01]  /*00d0*/  IMAD.WIDE R4, R5, 0x4, R2 ;  /* 0x0000000405047825 */ /* 0x000fe200078e0202 */
[----:B------:R-:W2:Y:S05]  /*00e0*/  LDG.E R7, desc[UR4][R2.64] ;  /* 0x0000000402077981 */ /* 0x000eaa000c1e1900 */
[----:B------:R-:W2:Y:S02]  /*00f0*/  LDG.E R4, desc[UR4][R4.64] ;  /* 0x0000000404047981 */ /* 0x000ea4000c1e1900 */
[----:B--2---:R-:W-:-:S05]  /*0100*/  IADD3 R7, PT, PT, R4, R7, RZ ;  /* 0x0000000704077210 */ /* 0x004fca0007ffe0ff */
[----:B------:R0:W-:Y:S02]  /*0110*/  STG.E desc[UR4][R2.64], R7 ;  /* 0x0000000702007986 */ /* 0x0001e4000c101904 */
.L_x_5:
[----:B------:R-:W-:Y:S05]  /*0120*/  BSYNC.RECONVERGENT B0 ;  /* 0x0000000000007941 */ /* 0x000fea0003800200 */
.L_x_4:
[----:B------:R-:W-:Y:S01]  /*0130*/  IMAD.MOV.U32 R5, RZ, RZ, R0 ;  /* 0x000000ffff057224 */ /* 0x000fe200078e0000 */
[----:B------:R-:W-:Y:S06]  /*0140*/  @P1 BRA `(.L_x_6) ;  /* 0xfffffffc00c81947 */ /* 0x000fec000383ffff */
[----:B------:R-:W-:Y:S05]  /*0150*/  EXIT ;  /* 0x000000000000794d */ /* 0x000fea0003800000 */
.L_x_7:
        /* <DEDUP_REMOVED lines=10> */
.L_x_9:


//--------------------- .nv.shared.reserved.0     --------------------------
	.section	.nv.shared.reserved.0,"aw",@nobits
	.weak		__nv_reservedSMEM_offset_0_alias
	.size		__nv_reservedSMEM_offset_0_alias, 0, 64
	.other		__nv_reservedSMEM_offset_0_alias,@"STO_CUDA_RESERVED_SHARED STV_DEFAULT"
__nv_reservedSMEM_offset_0_alias:
	.zero		0
	.zero		64


//--------------------- .nv.constant0._Z17vecSum_final_int1Pi --------------------------
	.section	.nv.constant0._Z17vecSum_final_int1Pi,"a",@progbits
	.sectionflags	@""
	.align	4
.nv.constant0._Z17vecSum_final_int1Pi:
	.zero		904


//--------------------- .nv.constant0._Z16vecSum_final_intPi --------------------------
	.section	.nv.constant0._Z16vecSum_final_intPi,"a",@progbits
	.sectionflags	@""
	.align	4
.nv.constant0._Z16vecSum_final_intPi:
	.zero		904


//--------------------- SYMBOLS --------------------------

	.type		.nv.reservedSmem.offset0,@object
	.size		.nv.reservedSmem.offset0,0x4
